//
// Generated by NVIDIA NVVM Compiler
//
// Compiler Build ID: CL-36424714
// Cuda compilation tools, release 13.0, V13.0.88
// Based on NVVM 20.0.0
//

.version 9.0
.target sm_100
.address_size 64

	// .globl	_Z4loopi
.extern .func  (.param .b32 func_retval0) vprintf
(
	.param .b64 vprintf_param_0,
	.param .b64 vprintf_param_1
)
;
.global .align 1 .b8 $str[5] = {37, 100, 32, 32};

.visible .entry _Z4loopi(
	.param .u32 _Z4loopi_param_0
)
{
	.local .align 8 .b8 	__local_depot0[8];
	.reg .b64 	%SP;
	.reg .b64 	%SPL;
	.reg .b32 	%r<7>;
	.reg .b64 	%rd<5>;

	mov.u64 	%SPL, __local_depot0;
	cvta.local.u64 	%SP, %SPL;
	add.u64 	%rd1, %SP, 0;
	add.u64 	%rd2, %SPL, 0;
	mov.u32 	%r1, %tid.x;
	mov.u32 	%r2, %ntid.x;
	mov.u32 	%r3, %ctaid.x;
	mad.lo.s32 	%r4, %r2, %r3, %r1;
	st.local.u32 	[%rd2], %r4;
	mov.u64 	%rd3, $str;
	cvta.global.u64 	%rd4, %rd3;
	{ // callseq 0, 0
	.param .b64 param0;
	st.param.b64 	[param0], %rd4;
	.param .b64 param1;
	st.param.b64 	[param1], %rd1;
	.param .b32 retval0;
	call.uni (retval0), 
	vprintf, 
	(
	param0, 
	param1
	);
	ld.param.b32 	%r5, [retval0];
	} // callseq 0
	ret;

}


// ===== COMPILED SASS (sm_100) =====

	.target	sm_100

	.elftype	@"ET_EXEC"


//--------------------- .note.nv.tkinfo           --------------------------
	.section	.note.nv.tkinfo,"",@"SHT_NOTE"
	.sectionflags	@"SHF_NOTE_NV_TKINFO"
	.tkinfo
        /*0018*/ 	.word	0x00000002
        /*0030*/ 	.string	""
        /*0030*/ 	.string	"ptxas"
        /*0030*/ 	.string	"Cuda compilation tools, release 13.0, V13.0.88"
        /*0030*/ 	.string	"Build cuda_13.0.r13.0/compiler.36424714_0"
        /*0030*/ 	.string	"-arch sm_100 -m 64 "



//--------------------- .note.nv.cuinfo           --------------------------
	.section	.note.nv.cuinfo,"",@"SHT_NOTE"
	.sectionflags	@"SHF_NOTE_NV_CUINFO"
        /*0018*/ 	.short	0x0002
        /*001a*/ 	.short	0x0064
        /*001c*/ 	.short	0x0082
	.zero		2


//--------------------- .nv.info                  --------------------------
	.section	.nv.info,"",@"SHT_CUDA_INFO"
	.align	4


	//----- nvinfo : EIATTR_REGCOUNT
	.align		4
        /*0000*/ 	.byte	0x04, 0x2f
        /*0002*/ 	.short	(.L_2 - .L_1)
	.align		4
.L_1:
        /*0004*/ 	.word	index@(_Z4loopi)
        /*0008*/ 	.word	0x00000018


	//----- nvinfo : EIATTR_FRAME_SIZE
	.align		4
.L_2:
        /*000c*/ 	.byte	0x04, 0x11
        /*000e*/ 	.short	(.L_4 - .L_3)
	.align		4
.L_3:
        /*0010*/ 	.word	index@(_Z4loopi)
        /*0014*/ 	.word	0x00000008


	//----- nvinfo : EIATTR_MIN_STACK_SIZE
	.align		4
.L_4:
        /*0018*/ 	.byte	0x04, 0x12
        /*001a*/ 	.short	(.L_6 - .L_5)
	.align		4
.L_5:
        /*001c*/ 	.word	index@(_Z4loopi)
        /*0020*/ 	.word	0x00000008
.L_6:


//--------------------- .nv.compat                --------------------------
	.section	.nv.compat,"",@"SHT_CUDA_COMPAT_INFO"
	.align	4
        /*0000*/ 	.byte	0x02, 0x09, 0x00, 0x00, 0x02, 0x02, 0x01, 0x00, 0x02, 0x05, 0x05, 0x00, 0x03, 0x07, 0x01, 0x01
        /*0010*/ 	.byte	0x02, 0x03, 0x00, 0x00, 0x02, 0x06, 0x01, 0x00, 0x04, 0x0b, 0x08, 0x00, 0x09, 0x00, 0x00, 0x00
        /*0020*/ 	.byte	0x00, 0x00, 0x00, 0x00


//--------------------- .nv.info._Z4loopi         --------------------------
	.section	.nv.info._Z4loopi,"",@"SHT_CUDA_INFO"
	.sectionflags	@""
	.align	4


	//----- nvinfo : EIATTR_CUDA_API_VERSION
	.align		4
        /*0000*/ 	.byte	0x04, 0x37
        /*0002*/ 	.short	(.L_8 - .L_7)
.L_7:
        /*0004*/ 	.word	0x00000082


	//----- nvinfo : EIATTR_KPARAM_INFO
	.align		4
.L_8:
        /*0008*/ 	.byte	0x04, 0x17
        /*000a*/ 	.short	(.L_10 - .L_9)
.L_9:
        /*000c*/ 	.word	0x00000000
        /*0010*/ 	.short	0x0000
        /*0012*/ 	.short	0x0000
        /*0014*/ 	.byte	0x00, 0xf0, 0x11, 0x00


	//----- nvinfo : EIATTR_SPARSE_MMA_MASK
	.align		4
.L_10:
        /*0018*/ 	.byte	0x03, 0x50
        /*001a*/ 	.short	0x0000


	//----- nvinfo : EIATTR_MAXREG_COUNT
	.align		4
        /*001c*/ 	.byte	0x03, 0x1b
        /*001e*/ 	.short	0x00ff


	//----- nvinfo : EIATTR_EXTERNS
	.align		4
        /*0020*/ 	.byte	0x04, 0x0f
        /*0022*/ 	.short	(.L_12 - .L_11)


	//   ....[0]....
	.align		4
.L_11:
        /*0024*/ 	.word	index@(vprintf)


	//----- nvinfo : EIATTR_MERCURY_ISA_VERSION
	.align		4
.L_12:
        /*0028*/ 	.byte	0x03, 0x5f
        /*002a*/ 	.short	0x0101


	//----- nvinfo : EIATTR_VRC_CTA_INIT_COUNT
	.align		4
        /*002c*/ 	.byte	0x02, 0x4a
	.zero		1
	.zero		1


	//----- nvinfo : EIATTR_SYSCALL_OFFSETS
	.align		4
        /*0030*/ 	.byte	0x04, 0x46
        /*0032*/ 	.short	(.L_14 - .L_13)


	//   ....[0]....
.L_13:
        /*0034*/ 	.word	0x00000110


	//----- nvinfo : EIATTR_EXIT_INSTR_OFFSETS
	.align		4
.L_14:
        /*0038*/ 	.byte	0x04, 0x1c
        /*003a*/ 	.short	(.L_16 - .L_15)


	//   ....[0]....
.L_15:
        /*003c*/ 	.word	0x00000120


	//----- nvinfo : EIATTR_CBANK_PARAM_SIZE
	.align		4
.L_16:
        /*0040*/ 	.byte	0x03, 0x19
        /*0042*/ 	.short	0x0004


	//----- nvinfo : EIATTR_PARAM_CBANK
	.align		4
        /*0044*/ 	.byte	0x04, 0x0a
        /*0046*/ 	.short	(.L_18 - .L_17)
	.align		4
.L_17:
        /*0048*/ 	.word	index@(.nv.constant0._Z4loopi)
        /*004c*/ 	.short	0x0380
        /*004e*/ 	.short	0x0004


	//----- nvinfo : EIATTR_SW_WAR
	.align		4
.L_18:
        /*0050*/ 	.byte	0x04, 0x36
        /*0052*/ 	.short	(.L_20 - .L_19)
.L_19:
        /*0054*/ 	.word	0x00000008
.L_20:


//--------------------- .nv.callgraph             --------------------------
	.section	.nv.callgraph,"",@"SHT_CUDA_CALLGRAPH"
	.align	4
	.sectionentsize	8
	.align		4
        /*0000*/ 	.word	0x00000000
	.align		4
        /*0004*/ 	.word	0xffffffff
	.align		4
        /*0008*/ 	.word	index@(_Z4loopi)
	.align		4
        /*000c*/ 	.word	index@(vprintf)
	.align		4
        /*0010*/ 	.word	0x00000000
	.align		4
        /*0014*/ 	.word	0xfffffffe
	.align		4
        /*0018*/ 	.word	0x00000000
	.align		4
        /*001c*/ 	.word	0xfffffffd
	.align		4
        /*0020*/ 	.word	0x00000000
	.align		4
        /*0024*/ 	.word	0xfffffffc


//--------------------- .nv.constant4             --------------------------
	.section	.nv.constant4,"a",@progbits
	.align	8
	.align		8
.nv.constant4:
        /*0000*/ 	.dword	vprintf
	.align		8
        /*0008*/ 	.dword	$str


//--------------------- .text._Z4loopi            --------------------------
	.section	.text._Z4loopi,"ax",@progbits
	.align	128
        .global         _Z4loopi
        .type           _Z4loopi,@function
        .size           _Z4loopi,(.L_x_2 - _Z4loopi)
        .other          _Z4loopi,@"STO_CUDA_ENTRY STV_DEFAULT"
_Z4loopi:
.text._Z4loopi:
[----:B------:R-:W0:Y:S01]  /*0000*/  LDC R1, c[0x0][0x37c] ;  /* 0x0000df00ff017b82 */ /* 0x000e220000000800 */
[----:B------:R-:W1:Y:S01]  /*0010*/  S2R R0, SR_TID.X ;  /* 0x0000000000007919 */ /* 0x000e620000002100 */
[----:B------:R-:W2:Y:S01]  /*0020*/  LDCU UR5, c[0x0][0x2fc] ;  /* 0x00005f80ff0577ac */ /* 0x000ea20008000800 */
[----:B------:R-:W-:Y:S01]  /*0030*/  MOV R2, 0x0 ;  /* 0x0000000000027802 */ /* 0x000fe20000000f00 */
[----:B0-----:R-:W-:Y:S01]  /*0040*/  VIADD R1, R1, 0xfffffff8 ;  /* 0xfffffff801017836 */ /* 0x001fe20000000000 */
[----:B------:R-:W1:Y:S01]  /*0050*/  S2R R3, SR_CTAID.X ;  /* 0x0000000000037919 */ /* 0x000e620000002500 */
[----:B------:R-:W1:Y:S01]  /*0060*/  LDCU UR6, c[0x0][0x360] ;  /* 0x00006c00ff0677ac */ /* 0x000e620008000800 */
[----:B------:R-:W0:Y:S02]  /*0070*/  LDCU UR4, c[0x0][0x2f8] ;  /* 0x00005f00ff0477ac */ /* 0x000e240008000800 */
[----:B0-----:R-:W-:-:S05]  /*0080*/  IADD3 R6, P0, PT, R1, UR4, RZ ;  /* 0x0000000401067c10 */ /* 0x001fca000ff1e0ff */
[----:B--2---:R-:W-:Y:S02]  /*0090*/  IMAD.X R7, RZ, RZ, UR5, P0 ;  /* 0x00000005ff077e24 */ /* 0x004fe400080e06ff */
[----:B-1----:R-:W-:Y:S01]  /*00a0*/  IMAD R0, R3, UR6, R0 ;  /* 0x0000000603007c24 */ /* 0x002fe2000f8e0200 */
[----:B------:R-:W0:Y:S01]  /*00b0*/  LDCU.64 UR6, c[0x4][0x8] ;  /* 0x01000100ff0677ac */ /* 0x000e220008000a00 */
[----:B------:R-:W1:Y:S03]  /*00c0*/  LDC.64 R2, c[0x4][R2] ;  /* 0x0100000002027b82 */ /* 0x000e660000000a00 */
[----:B------:R2:W-:Y:S01]  /*00d0*/  STL [R1], R0 ;  /* 0x0000000001007387 */ /* 0x0005e20000100800 */
[----:B0-----:R-:W-:Y:S01]  /*00e0*/  IMAD.U32 R4, RZ, RZ, UR6 ;  /* 0x00000006ff047e24 */ /* 0x001fe2000f8e00ff */
[----:B--2---:R-:W-:-:S07]  /*00f0*/  MOV R5, UR7 ;  /* 0x0000000700057c02 */ /* 0x004fce0008000f00 */
[----:B------:R-:W-:-:S07]  /*0100*/  LEPC R20, `(.L_x_0) ;  /* 0x000000001014794e */ /* 0x000fce0000000000 */
[----:B-1----:R-:W-:Y:S05]  /*0110*/  CALL.ABS.NOINC R2 ;  /* 0x0000000002007343 */ /* 0x002fea0003c00000 */
.L_x_0:
[----:B------:R-:W-:Y:S05]  /*0120*/  EXIT ;  /* 0x000000000000794d */ /* 0x000fea0003800000 */
.L_x_1:
[----:B------:R-:W-:-:S00]  /*0130*/  BRA `(.L_x_1) ;  /* 0xfffffffc00fc7947 */ /* 0x000fc0000383ffff */
[----:B------:R-:W-:-:S00]  /*0140*/  NOP ;  /* 0x0000000000007918 */ /* 0x000fc00000000000 */
        /* <DEDUP_REMOVED lines=11> */
.L_x_2:


//--------------------- .nv.global.init           --------------------------
	.section	.nv.global.init,"aw",@progbits
.nv.global.init:
	.type		$str,@object
	.size		$str,(.L_0 - $str)
$str:
        /*0000*/ 	.byte	0x25, 0x64, 0x20, 0x20, 0x00
.L_0:


//--------------------- .nv.shared.reserved.0     --------------------------
	.section	.nv.shared.reserved.0,"aw",@nobits
	.weak		__nv_reservedSMEM_offset_0_alias
	.size		__nv_reservedSMEM_offset_0_alias, 0, 64
	.other		__nv_reservedSMEM_offset_0_alias,@"STO_CUDA_RESERVED_SHARED STV_DEFAULT"
__nv_reservedSMEM_offset_0_alias:
	.zero		0
	.zero		64


//--------------------- .nv.constant0._Z4loopi    --------------------------
	.section	.nv.constant0._Z4loopi,"a",@progbits
	.sectionflags	@""
	.align	4
.nv.constant0._Z4loopi:
	.zero		900


//--------------------- SYMBOLS --------------------------

	.type		.nv.reservedSmem.offset0,@object
	.size		.nv.reservedSmem.offset0,0x4
	.type		vprintf,@function
